//
// Generated by NVIDIA NVVM Compiler
//
// Compiler Build ID: CL-36424714
// Cuda compilation tools, release 13.0, V13.0.88
// Based on NVVM 20.0.0
//

.version 9.0
.target sm_100
.address_size 64

	// .globl	_Z10testKernelPf

.visible .entry _Z10testKernelPf(
	.param .u64 .ptr .align 1 _Z10testKernelPf_param_0
)
{
	.reg .b32 	%r<2>;
	.reg .b64 	%rd<3>;

	ld.param.u64 	%rd1, [_Z10testKernelPf_param_0];
	cvta.to.global.u64 	%rd2, %rd1;
	mov.b32 	%r1, 1123477881;
	st.global.u32 	[%rd2], %r1;
	ret;

}


// ===== COMPILED SASS (sm_100) =====

	.target	sm_100

	.elftype	@"ET_EXEC"


//--------------------- .note.nv.tkinfo           --------------------------
	.section	.note.nv.tkinfo,"",@"SHT_NOTE"
	.sectionflags	@"SHF_NOTE_NV_TKINFO"
	.tkinfo
        /*0018*/ 	.word	0x00000002
        /*0030*/ 	.string	""
        /*0030*/ 	.string	"ptxas"
        /*0030*/ 	.string	"Cuda compilation tools, release 13.0, V13.0.88"
        /*0030*/ 	.string	"Build cuda_13.0.r13.0/compiler.36424714_0"
        /*0030*/ 	.string	"-arch sm_100 -m 64 "



//--------------------- .note.nv.cuinfo           --------------------------
	.section	.note.nv.cuinfo,"",@"SHT_NOTE"
	.sectionflags	@"SHF_NOTE_NV_CUINFO"
        /*0018*/ 	.short	0x0002
        /*001a*/ 	.short	0x0064
        /*001c*/ 	.short	0x0082
	.zero		2


//--------------------- .nv.info                  --------------------------
	.section	.nv.info,"",@"SHT_CUDA_INFO"
	.align	4


	//----- nvinfo : EIATTR_REGCOUNT
	.align		4
        /*0000*/ 	.byte	0x04, 0x2f
        /*0002*/ 	.short	(.L_1 - .L_0)
	.align		4
.L_0:
        /*0004*/ 	.word	index@(_Z10testKernelPf)
        /*0008*/ 	.word	0x00000008


	//----- nvinfo : EIATTR_FRAME_SIZE
	.align		4
.L_1:
        /*000c*/ 	.byte	0x04, 0x11
        /*000e*/ 	.short	(.L_3 - .L_2)
	.align		4
.L_2:
        /*0010*/ 	.word	index@(_Z10testKernelPf)
        /*0014*/ 	.word	0x00000000


	//----- nvinfo : EIATTR_MIN_STACK_SIZE
	.align		4
.L_3:
        /*0018*/ 	.byte	0x04, 0x12
        /*001a*/ 	.short	(.L_5 - .L_4)
	.align		4
.L_4:
        /*001c*/ 	.word	index@(_Z10testKernelPf)
        /*0020*/ 	.word	0x00000000
.L_5:


//--------------------- .nv.compat                --------------------------
	.section	.nv.compat,"",@"SHT_CUDA_COMPAT_INFO"
	.align	4
        /*0000*/ 	.byte	0x02, 0x09, 0x00, 0x00, 0x02, 0x02, 0x01, 0x00, 0x02, 0x05, 0x05, 0x00, 0x03, 0x07, 0x01, 0x01
        /*0010*/ 	.byte	0x02, 0x03, 0x00, 0x00, 0x02, 0x06, 0x01, 0x00, 0x04, 0x0b, 0x08, 0x00, 0x09, 0x00, 0x00, 0x00
        /*0020*/ 	.byte	0x00, 0x00, 0x00, 0x00


//--------------------- .nv.info._Z10testKernelPf --------------------------
	.section	.nv.info._Z10testKernelPf,"",@"SHT_CUDA_INFO"
	.sectionflags	@""
	.align	4


	//----- nvinfo : EIATTR_CUDA_API_VERSION
	.align		4
        /*0000*/ 	.byte	0x04, 0x37
        /*0002*/ 	.short	(.L_7 - .L_6)
.L_6:
        /*0004*/ 	.word	0x00000082


	//----- nvinfo : EIATTR_KPARAM_INFO
	.align		4
.L_7:
        /*0008*/ 	.byte	0x04, 0x17
        /*000a*/ 	.short	(.L_9 - .L_8)
.L_8:
        /*000c*/ 	.word	0x00000000
        /*0010*/ 	.short	0x0000
        /*0012*/ 	.short	0x0000
        /*0014*/ 	.byte	0x00, 0xf5, 0x21, 0x00


	//----- nvinfo : EIATTR_SPARSE_MMA_MASK
	.align		4
.L_9:
        /*0018*/ 	.byte	0x03, 0x50
        /*001a*/ 	.short	0x0000


	//----- nvinfo : EIATTR_MAXREG_COUNT
	.align		4
        /*001c*/ 	.byte	0x03, 0x1b
        /*001e*/ 	.short	0x00ff


	//----- nvinfo : EIATTR_MERCURY_ISA_VERSION
	.align		4
        /*0020*/ 	.byte	0x03, 0x5f
        /*0022*/ 	.short	0x0101


	//----- nvinfo : EIATTR_VRC_CTA_INIT_COUNT
	.align		4
        /*0024*/ 	.byte	0x02, 0x4a
	.zero		1
	.zero		1


	//----- nvinfo : EIATTR_EXIT_INSTR_OFFSETS
	.align		4
        /*0028*/ 	.byte	0x04, 0x1c
        /*002a*/ 	.short	(.L_11 - .L_10)


	//   ....[0]....
.L_10:
        /*002c*/ 	.word	0x00000050


	//----- nvinfo : EIATTR_CBANK_PARAM_SIZE
	.align		4
.L_11:
        /*0030*/ 	.byte	0x03, 0x19
        /*0032*/ 	.short	0x0008


	//----- nvinfo : EIATTR_PARAM_CBANK
	.align		4
        /*0034*/ 	.byte	0x04, 0x0a
        /*0036*/ 	.short	(.L_13 - .L_12)
	.align		4
.L_12:
        /*0038*/ 	.word	index@(.nv.constant0._Z10testKernelPf)
        /*003c*/ 	.short	0x0380
        /*003e*/ 	.short	0x0008


	//----- nvinfo : EIATTR_SW_WAR
	.align		4
.L_13:
        /*0040*/ 	.byte	0x04, 0x36
        /*0042*/ 	.short	(.L_15 - .L_14)
.L_14:
        /*0044*/ 	.word	0x00000008
.L_15:


//--------------------- .nv.callgraph             --------------------------
	.section	.nv.callgraph,"",@"SHT_CUDA_CALLGRAPH"
	.align	4
	.sectionentsize	8
	.align		4
        /*0000*/ 	.word	0x00000000
	.align		4
        /*0004*/ 	.word	0xffffffff
	.align		4
        /*0008*/ 	.word	0x00000000
	.align		4
        /*000c*/ 	.word	0xfffffffe
	.align		4
        /*0010*/ 	.word	0x00000000
	.align		4
        /*0014*/ 	.word	0xfffffffd
	.align		4
        /*0018*/ 	.word	0x00000000
	.align		4
        /*001c*/ 	.word	0xfffffffc


//--------------------- .text._Z10testKernelPf    --------------------------
	.section	.text._Z10testKernelPf,"ax",@progbits
	.align	128
        .global         _Z10testKernelPf
        .type           _Z10testKernelPf,@function
        .size           _Z10testKernelPf,(.L_x_1 - _Z10testKernelPf)
        .other          _Z10testKernelPf,@"STO_CUDA_ENTRY STV_DEFAULT"
_Z10testKernelPf:
.text._Z10testKernelPf:
[----:B------:R-:W-:Y:S08]  /*0000*/  LDC R1, c[0x0][0x37c] ;  /* 0x0000df00ff017b82 */ /* 0x000ff00000000800 */
[----:B------:R-:W0:Y:S01]  /*0010*/  LDC.64 R2, c[0x0][0x380] ;  /* 0x0000e000ff027b82 */ /* 0x000e220000000a00 */
[----:B------:R-:W0:Y:S01]  /*0020*/  LDCU.64 UR4, c[0x0][0x358] ;  /* 0x00006b00ff0477ac */ /* 0x000e220008000a00 */
[----:B------:R-:W-:-:S05]  /*0030*/  HFMA2 R5, -RZ, RZ, 3.48046875, -2802 ;  /* 0x42f6e979ff057431 */ /* 0x000fca00000001ff */
[----:B0-----:R-:W-:Y:S01]  /*0040*/  STG.E desc[UR4][R2.64], R5 ;  /* 0x0000000502007986 */ /* 0x001fe2000c101904 */
[----:B------:R-:W-:Y:S05]  /*0050*/  EXIT ;  /* 0x000000000000794d */ /* 0x000fea0003800000 */
.L_x_0:
[----:B------:R-:W-:-:S00]  /*0060*/  BRA `(.L_x_0) ;  /* 0xfffffffc00fc7947 */ /* 0x000fc0000383ffff */
[----:B------:R-:W-:-:S00]  /*0070*/  NOP ;  /* 0x0000000000007918 */ /* 0x000fc00000000000 */
        /* <DEDUP_REMOVED lines=8> */
.L_x_1:


//--------------------- .nv.shared.reserved.0     --------------------------
	.section	.nv.shared.reserved.0,"aw",@nobits
	.weak		__nv_reservedSMEM_offset_0_alias
	.size		__nv_reservedSMEM_offset_0_alias, 0, 64
	.other		__nv_reservedSMEM_offset_0_alias,@"STO_CUDA_RESERVED_SHARED STV_DEFAULT"
__nv_reservedSMEM_offset_0_alias:
	.zero		0
	.zero		64


//--------------------- .nv.constant0._Z10testKernelPf --------------------------
	.section	.nv.constant0._Z10testKernelPf,"a",@progbits
	.sectionflags	@""
	.align	4
.nv.constant0._Z10testKernelPf:
	.zero		904


//--------------------- SYMBOLS --------------------------

	.type		.nv.reservedSmem.offset0,@object
	.size		.nv.reservedSmem.offset0,0x4
